//
// Generated by NVIDIA NVVM Compiler
//
// Compiler Build ID: CL-36424714
// Cuda compilation tools, release 13.0, V13.0.88
// Based on NVVM 20.0.0
//

.version 9.0
.target sm_100
.address_size 64

	// .globl	_Z16attention_kernelPKfS0_S0_Pfiii

.visible .entry _Z16attention_kernelPKfS0_S0_Pfiii(
	.param .u64 .ptr .align 1 _Z16attention_kernelPKfS0_S0_Pfiii_param_0,
	.param .u64 .ptr .align 1 _Z16attention_kernelPKfS0_S0_Pfiii_param_1,
	.param .u64 .ptr .align 1 _Z16attention_kernelPKfS0_S0_Pfiii_param_2,
	.param .u64 .ptr .align 1 _Z16attention_kernelPKfS0_S0_Pfiii_param_3,
	.param .u32 _Z16attention_kernelPKfS0_S0_Pfiii_param_4,
	.param .u32 _Z16attention_kernelPKfS0_S0_Pfiii_param_5,
	.param .u32 _Z16attention_kernelPKfS0_S0_Pfiii_param_6
)
{
	.reg .pred 	%p<2>;
	.reg .b32 	%r<11>;
	.reg .b64 	%rd<5>;

	ld.param.u64 	%rd1, [_Z16attention_kernelPKfS0_S0_Pfiii_param_3];
	ld.param.u32 	%r2, [_Z16attention_kernelPKfS0_S0_Pfiii_param_4];
	ld.param.u32 	%r3, [_Z16attention_kernelPKfS0_S0_Pfiii_param_5];
	ld.param.u32 	%r4, [_Z16attention_kernelPKfS0_S0_Pfiii_param_6];
	mov.u32 	%r5, %ctaid.x;
	mov.u32 	%r6, %ntid.x;
	mov.u32 	%r7, %tid.x;
	mad.lo.s32 	%r1, %r5, %r6, %r7;
	mul.lo.s32 	%r8, %r3, %r2;
	mul.lo.s32 	%r9, %r8, %r4;
	setp.ge.s32 	%p1, %r1, %r9;
	@%p1 bra 	$L__BB0_2;
	cvta.to.global.u64 	%rd2, %rd1;
	mul.wide.s32 	%rd3, %r1, 4;
	add.s64 	%rd4, %rd2, %rd3;
	mov.b32 	%r10, 0;
	st.global.u32 	[%rd4], %r10;
$L__BB0_2:
	ret;

}


// ===== COMPILED SASS (sm_100) =====

	.target	sm_100

	.elftype	@"ET_EXEC"


//--------------------- .note.nv.tkinfo           --------------------------
	.section	.note.nv.tkinfo,"",@"SHT_NOTE"
	.sectionflags	@"SHF_NOTE_NV_TKINFO"
	.tkinfo
        /*0018*/ 	.word	0x00000002
        /*0030*/ 	.string	""
        /*0030*/ 	.string	"ptxas"
        /*0030*/ 	.string	"Cuda compilation tools, release 13.0, V13.0.88"
        /*0030*/ 	.string	"Build cuda_13.0.r13.0/compiler.36424714_0"
        /*0030*/ 	.string	"-arch sm_100 -m 64 "



//--------------------- .note.nv.cuinfo           --------------------------
	.section	.note.nv.cuinfo,"",@"SHT_NOTE"
	.sectionflags	@"SHF_NOTE_NV_CUINFO"
        /*0018*/ 	.short	0x0002
        /*001a*/ 	.short	0x0064
        /*001c*/ 	.short	0x0082
	.zero		2


//--------------------- .nv.info                  --------------------------
	.section	.nv.info,"",@"SHT_CUDA_INFO"
	.align	4


	//----- nvinfo : EIATTR_REGCOUNT
	.align		4
        /*0000*/ 	.byte	0x04, 0x2f
        /*0002*/ 	.short	(.L_1 - .L_0)
	.align		4
.L_0:
        /*0004*/ 	.word	index@(_Z16attention_kernelPKfS0_S0_Pfiii)
        /*0008*/ 	.word	0x00000008


	//----- nvinfo : EIATTR_FRAME_SIZE
	.align		4
.L_1:
        /*000c*/ 	.byte	0x04, 0x11
        /*000e*/ 	.short	(.L_3 - .L_2)
	.align		4
.L_2:
        /*0010*/ 	.word	index@(_Z16attention_kernelPKfS0_S0_Pfiii)
        /*0014*/ 	.word	0x00000000


	//----- nvinfo : EIATTR_MIN_STACK_SIZE
	.align		4
.L_3:
        /*0018*/ 	.byte	0x04, 0x12
        /*001a*/ 	.short	(.L_5 - .L_4)
	.align		4
.L_4:
        /*001c*/ 	.word	index@(_Z16attention_kernelPKfS0_S0_Pfiii)
        /*0020*/ 	.word	0x00000000
.L_5:


//--------------------- .nv.compat                --------------------------
	.section	.nv.compat,"",@"SHT_CUDA_COMPAT_INFO"
	.align	4
        /*0000*/ 	.byte	0x02, 0x09, 0x00, 0x00, 0x02, 0x02, 0x01, 0x00, 0x02, 0x05, 0x05, 0x00, 0x03, 0x07, 0x01, 0x01
        /*0010*/ 	.byte	0x02, 0x03, 0x00, 0x00, 0x02, 0x06, 0x01, 0x00, 0x04, 0x0b, 0x08, 0x00, 0x09, 0x00, 0x00, 0x00
        /*0020*/ 	.byte	0x00, 0x00, 0x00, 0x00


//--------------------- .nv.info._Z16attention_kernelPKfS0_S0_Pfiii --------------------------
	.section	.nv.info._Z16attention_kernelPKfS0_S0_Pfiii,"",@"SHT_CUDA_INFO"
	.sectionflags	@""
	.align	4


	//----- nvinfo : EIATTR_CUDA_API_VERSION
	.align		4
        /*0000*/ 	.byte	0x04, 0x37
        /*0002*/ 	.short	(.L_7 - .L_6)
.L_6:
        /*0004*/ 	.word	0x00000082


	//----- nvinfo : EIATTR_KPARAM_INFO
	.align		4
.L_7:
        /*0008*/ 	.byte	0x04, 0x17
        /*000a*/ 	.short	(.L_9 - .L_8)
.L_8:
        /*000c*/ 	.word	0x00000000
        /*0010*/ 	.short	0x0006
        /*0012*/ 	.short	0x0028
        /*0014*/ 	.byte	0x00, 0xf0, 0x11, 0x00


	//----- nvinfo : EIATTR_KPARAM_INFO
	.align		4
.L_9:
        /*0018*/ 	.byte	0x04, 0x17
        /*001a*/ 	.short	(.L_11 - .L_10)
.L_10:
        /*001c*/ 	.word	0x00000000
        /*0020*/ 	.short	0x0005
        /*0022*/ 	.short	0x0024
        /*0024*/ 	.byte	0x00, 0xf0, 0x11, 0x00


	//----- nvinfo : EIATTR_KPARAM_INFO
	.align		4
.L_11:
        /*0028*/ 	.byte	0x04, 0x17
        /*002a*/ 	.short	(.L_13 - .L_12)
.L_12:
        /*002c*/ 	.word	0x00000000
        /*0030*/ 	.short	0x0004
        /*0032*/ 	.short	0x0020
        /*0034*/ 	.byte	0x00, 0xf0, 0x11, 0x00


	//----- nvinfo : EIATTR_KPARAM_INFO
	.align		4
.L_13:
        /*0038*/ 	.byte	0x04, 0x17
        /*003a*/ 	.short	(.L_15 - .L_14)
.L_14:
        /*003c*/ 	.word	0x00000000
        /*0040*/ 	.short	0x0003
        /*0042*/ 	.short	0x0018
        /*0044*/ 	.byte	0x00, 0xf5, 0x21, 0x00


	//----- nvinfo : EIATTR_KPARAM_INFO
	.align		4
.L_15:
        /*0048*/ 	.byte	0x04, 0x17
        /*004a*/ 	.short	(.L_17 - .L_16)
.L_16:
        /*004c*/ 	.word	0x00000000
        /*0050*/ 	.short	0x0002
        /*0052*/ 	.short	0x0010
        /*0054*/ 	.byte	0x00, 0xf5, 0x21, 0x00


	//----- nvinfo : EIATTR_KPARAM_INFO
	.align		4
.L_17:
        /*0058*/ 	.byte	0x04, 0x17
        /*005a*/ 	.short	(.L_19 - .L_18)
.L_18:
        /*005c*/ 	.word	0x00000000
        /*0060*/ 	.short	0x0001
        /*0062*/ 	.short	0x0008
        /*0064*/ 	.byte	0x00, 0xf5, 0x21, 0x00


	//----- nvinfo : EIATTR_KPARAM_INFO
	.align		4
.L_19:
        /*0068*/ 	.byte	0x04, 0x17
        /*006a*/ 	.short	(.L_21 - .L_20)
.L_20:
        /*006c*/ 	.word	0x00000000
        /*0070*/ 	.short	0x0000
        /*0072*/ 	.short	0x0000
        /*0074*/ 	.byte	0x00, 0xf5, 0x21, 0x00


	//----- nvinfo : EIATTR_SPARSE_MMA_MASK
	.align		4
.L_21:
        /*0078*/ 	.byte	0x03, 0x50
        /*007a*/ 	.short	0x0000


	//----- nvinfo : EIATTR_MAXREG_COUNT
	.align		4
        /*007c*/ 	.byte	0x03, 0x1b
        /*007e*/ 	.short	0x00ff


	//----- nvinfo : EIATTR_MERCURY_ISA_VERSION
	.align		4
        /*0080*/ 	.byte	0x03, 0x5f
        /*0082*/ 	.short	0x0101


	//----- nvinfo : EIATTR_VRC_CTA_INIT_COUNT
	.align		4
        /*0084*/ 	.byte	0x02, 0x4a
	.zero		1
	.zero		1


	//----- nvinfo : EIATTR_EXIT_INSTR_OFFSETS
	.align		4
        /*0088*/ 	.byte	0x04, 0x1c
        /*008a*/ 	.short	(.L_23 - .L_22)


	//   ....[0]....
.L_22:
        /*008c*/ 	.word	0x000000a0


	//   ....[1]....
        /*0090*/ 	.word	0x000000f0


	//----- nvinfo : EIATTR_CBANK_PARAM_SIZE
	.align		4
.L_23:
        /*0094*/ 	.byte	0x03, 0x19
        /*0096*/ 	.short	0x002c


	//----- nvinfo : EIATTR_PARAM_CBANK
	.align		4
        /*0098*/ 	.byte	0x04, 0x0a
        /*009a*/ 	.short	(.L_25 - .L_24)
	.align		4
.L_24:
        /*009c*/ 	.word	index@(.nv.constant0._Z16attention_kernelPKfS0_S0_Pfiii)
        /*00a0*/ 	.short	0x0380
        /*00a2*/ 	.short	0x002c


	//----- nvinfo : EIATTR_SW_WAR
	.align		4
.L_25:
        /*00a4*/ 	.byte	0x04, 0x36
        /*00a6*/ 	.short	(.L_27 - .L_26)
.L_26:
        /*00a8*/ 	.word	0x00000008
.L_27:


//--------------------- .nv.callgraph             --------------------------
	.section	.nv.callgraph,"",@"SHT_CUDA_CALLGRAPH"
	.align	4
	.sectionentsize	8
	.align		4
        /*0000*/ 	.word	0x00000000
	.align		4
        /*0004*/ 	.word	0xffffffff
	.align		4
        /*0008*/ 	.word	0x00000000
	.align		4
        /*000c*/ 	.word	0xfffffffe
	.align		4
        /*0010*/ 	.word	0x00000000
	.align		4
        /*0014*/ 	.word	0xfffffffd
	.align		4
        /*0018*/ 	.word	0x00000000
	.align		4
        /*001c*/ 	.word	0xfffffffc


//--------------------- .text._Z16attention_kernelPKfS0_S0_Pfiii --------------------------
	.section	.text._Z16attention_kernelPKfS0_S0_Pfiii,"ax",@progbits
	.align	128
        .global         _Z16attention_kernelPKfS0_S0_Pfiii
        .type           _Z16attention_kernelPKfS0_S0_Pfiii,@function
        .size           _Z16attention_kernelPKfS0_S0_Pfiii,(.L_x_1 - _Z16attention_kernelPKfS0_S0_Pfiii)
        .other          _Z16attention_kernelPKfS0_S0_Pfiii,@"STO_CUDA_ENTRY STV_DEFAULT"
_Z16attention_kernelPKfS0_S0_Pfiii:
.text._Z16attention_kernelPKfS0_S0_Pfiii:
[----:B------:R-:W-:Y:S01]  /*0000*/  LDC R1, c[0x0][0x37c] ;  /* 0x0000df00ff017b82 */ /* 0x000fe20000000800 */
[----:B------:R-:W0:Y:S07]  /*0010*/  S2R R0, SR_TID.X ;  /* 0x0000000000007919 */ /* 0x000e2e0000002100 */
[----:B------:R-:W0:Y:S01]  /*0020*/  S2UR UR7, SR_CTAID.X ;  /* 0x00000000000779c3 */ /* 0x000e220000002500 */
[----:B------:R-:W1:Y:S01]  /*0030*/  LDCU.64 UR4, c[0x0][0x3a0] ;  /* 0x00007400ff0477ac */ /* 0x000e620008000a00 */
[----:B------:R-:W2:Y:S06]  /*0040*/  LDCU UR6, c[0x0][0x3a8] ;  /* 0x00007500ff0677ac */ /* 0x000eac0008000800 */
[----:B------:R-:W0:Y:S01]  /*0050*/  LDC R5, c[0x0][0x360] ;  /* 0x0000d800ff057b82 */ /* 0x000e220000000800 */
[----:B-1----:R-:W-:-:S04]  /*0060*/  UIMAD UR4, UR5, UR4, URZ ;  /* 0x00000004050472a4 */ /* 0x002fc8000f8e02ff */
[----:B--2---:R-:W-:Y:S01]  /*0070*/  UIMAD UR4, UR4, UR6, URZ ;  /* 0x00000006040472a4 */ /* 0x004fe2000f8e02ff */
[----:B0-----:R-:W-:-:S05]  /*0080*/  IMAD R5, R5, UR7, R0 ;  /* 0x0000000705057c24 */ /* 0x001fca000f8e0200 */
[----:B------:R-:W-:-:S13]  /*0090*/  ISETP.GE.AND P0, PT, R5, UR4, PT ;  /* 0x0000000405007c0c */ /* 0x000fda000bf06270 */
[----:B------:R-:W-:Y:S05]  /*00a0*/  @P0 EXIT ;  /* 0x000000000000094d */ /* 0x000fea0003800000 */
[----:B------:R-:W0:Y:S01]  /*00b0*/  LDC.64 R2, c[0x0][0x398] ;  /* 0x0000e600ff027b82 */ /* 0x000e220000000a00 */
[----:B------:R-:W1:Y:S01]  /*00c0*/  LDCU.64 UR4, c[0x0][0x358] ;  /* 0x00006b00ff0477ac */ /* 0x000e620008000a00 */
[----:B0-----:R-:W-:-:S05]  /*00d0*/  IMAD.WIDE R2, R5, 0x4, R2 ;  /* 0x0000000405027825 */ /* 0x001fca00078e0202 */
[----:B-1----:R-:W-:Y:S01]  /*00e0*/  STG.E desc[UR4][R2.64], RZ ;  /* 0x000000ff02007986 */ /* 0x002fe2000c101904 */
[----:B------:R-:W-:Y:S05]  /*00f0*/  EXIT ;  /* 0x000000000000794d */ /* 0x000fea0003800000 */
.L_x_0:
[----:B------:R-:W-:-:S00]  /*0100*/  BRA `(.L_x_0) ;  /* 0xfffffffc00fc7947 */ /* 0x000fc0000383ffff */
[----:B------:R-:W-:-:S00]  /*0110*/  NOP ;  /* 0x0000000000007918 */ /* 0x000fc00000000000 */
        /* <DEDUP_REMOVED lines=14> */
.L_x_1:


//--------------------- .nv.shared.reserved.0     --------------------------
	.section	.nv.shared.reserved.0,"aw",@nobits
	.weak		__nv_reservedSMEM_offset_0_alias
	.size		__nv_reservedSMEM_offset_0_alias, 0, 64
	.other		__nv_reservedSMEM_offset_0_alias,@"STO_CUDA_RESERVED_SHARED STV_DEFAULT"
__nv_reservedSMEM_offset_0_alias:
	.zero		0
	.zero		64


//--------------------- .nv.constant0._Z16attention_kernelPKfS0_S0_Pfiii --------------------------
	.section	.nv.constant0._Z16attention_kernelPKfS0_S0_Pfiii,"a",@progbits
	.sectionflags	@""
	.align	4
.nv.constant0._Z16attention_kernelPKfS0_S0_Pfiii:
	.zero		940


//--------------------- SYMBOLS --------------------------

	.type		.nv.reservedSmem.offset0,@object
	.size		.nv.reservedSmem.offset0,0x4
